	.headerflags	@"EF_CUDA_TEXMODE_UNIFIED EF_CUDA_64BIT_ADDRESS EF_CUDA_ACCELERATORS EF_CUDA_SM90 EF_CUDA_VIRTUAL_SM(EF_CUDA_SM90)"
	.elftype	@"ET_EXEC"


//--------------------- .nv.info                  --------------------------
	.section	.nv.info,"",@"SHT_CUDA_INFO"
	.align	4


	//----- nvinfo : EIATTR_REGCOUNT
	.align		4
        /*0000*/ 	.byte	0x04, 0x2f
        /*0002*/ 	.short	(.L_3 - .L_2)
	.align		4
.L_2:
        /*0004*/ 	.word	index@(triton_poi_fused__native_batch_norm_legit_no_training_48)
        /*0008*/ 	.word	0x00000014


	//----- nvinfo : EIATTR_MIN_STACK_SIZE
	.align		4
.L_3:
        /*000c*/ 	.byte	0x04, 0x12
        /*000e*/ 	.short	(.L_5 - .L_4)
	.align		4
.L_4:
        /*0010*/ 	.word	index@(triton_poi_fused__native_batch_norm_legit_no_training_48)
        /*0014*/ 	.word	0x00000000


	//----- nvinfo : EIATTR_FRAME_SIZE
	.align		4
.L_5:
        /*0018*/ 	.byte	0x04, 0x11
        /*001a*/ 	.short	(.L_7 - .L_6)
	.align		4
.L_6:
        /*001c*/ 	.word	index@(triton_poi_fused__native_batch_norm_legit_no_training_48)
        /*0020*/ 	.word	0x00000000


	//----- nvinfo : EIATTR_MIN_STACK_SIZE
	.align		4
.L_7:
        /*0024*/ 	.byte	0x04, 0x12
        /*0026*/ 	.short	(.L_9 - .L_8)
	.align		4
.L_8:
        /*0028*/ 	.word	index@(triton_poi_fused__native_batch_norm_legit_no_training_48)
        /*002c*/ 	.word	0x00000000
.L_9:


//--------------------- .nv.info.triton_poi_fused__native_batch_norm_legit_no_training_48 --------------------------
	.section	.nv.info.triton_poi_fused__native_batch_norm_legit_no_training_48,"",@"SHT_CUDA_INFO"
	.sectionflags	@""
	.align	4


	//----- nvinfo : EIATTR_CUDA_API_VERSION
	.align		4
        /*0000*/ 	.byte	0x04, 0x37
        /*0002*/ 	.short	(.L_11 - .L_10)
.L_10:
        /*0004*/ 	.word	0x0000007c


	//----- nvinfo : EIATTR_KPARAM_INFO
	.align		4
.L_11:
        /*0008*/ 	.byte	0x04, 0x17
        /*000a*/ 	.short	(.L_13 - .L_12)
.L_12:
        /*000c*/ 	.word	0x00000000
        /*0010*/ 	.short	0x0006
        /*0012*/ 	.short	0x0030
        /*0014*/ 	.byte	0x00, 0xf0, 0x11, 0x00


	//----- nvinfo : EIATTR_KPARAM_INFO
	.align		4
.L_13:
        /*0018*/ 	.byte	0x04, 0x17
        /*001a*/ 	.short	(.L_15 - .L_14)
.L_14:
        /*001c*/ 	.word	0x00000000
        /*0020*/ 	.short	0x0005
        /*0022*/ 	.short	0x0028
        /*0024*/ 	.byte	0x00, 0xf4, 0x21, 0x00


	//----- nvinfo : EIATTR_KPARAM_INFO
	.align		4
.L_15:
        /*0028*/ 	.byte	0x04, 0x17
        /*002a*/ 	.short	(.L_17 - .L_16)
.L_16:
        /*002c*/ 	.word	0x00000000
        /*0030*/ 	.short	0x0004
        /*0032*/ 	.short	0x0020
        /*0034*/ 	.byte	0x00, 0xf4, 0x21, 0x00


	//----- nvinfo : EIATTR_KPARAM_INFO
	.align		4
.L_17:
        /*0038*/ 	.byte	0x04, 0x17
        /*003a*/ 	.short	(.L_19 - .L_18)
.L_18:
        /*003c*/ 	.word	0x00000000
        /*0040*/ 	.short	0x0003
        /*0042*/ 	.short	0x0018
        /*0044*/ 	.byte	0x00, 0xf4, 0x21, 0x00


	//----- nvinfo : EIATTR_KPARAM_INFO
	.align		4
.L_19:
        /*0048*/ 	.byte	0x04, 0x17
        /*004a*/ 	.short	(.L_21 - .L_20)
.L_20:
        /*004c*/ 	.word	0x00000000
        /*0050*/ 	.short	0x0002
        /*0052*/ 	.short	0x0010
        /*0054*/ 	.byte	0x00, 0xf4, 0x21, 0x00


	//----- nvinfo : EIATTR_KPARAM_INFO
	.align		4
.L_21:
        /*0058*/ 	.byte	0x04, 0x17
        /*005a*/ 	.short	(.L_23 - .L_22)
.L_22:
        /*005c*/ 	.word	0x00000000
        /*0060*/ 	.short	0x0001
        /*0062*/ 	.short	0x0008
        /*0064*/ 	.byte	0x00, 0xf4, 0x21, 0x00


	//----- nvinfo : EIATTR_KPARAM_INFO
	.align		4
.L_23:
        /*0068*/ 	.byte	0x04, 0x17
        /*006a*/ 	.short	(.L_25 - .L_24)
.L_24:
        /*006c*/ 	.word	0x00000000
        /*0070*/ 	.short	0x0000
        /*0072*/ 	.short	0x0000
        /*0074*/ 	.byte	0x00, 0xf4, 0x21, 0x00


	//----- nvinfo : EIATTR_SPARSE_MMA_MASK
	.align		4
.L_25:
        /*0078*/ 	.byte	0x03, 0x50
        /*007a*/ 	.short	0x0000


	//----- nvinfo : EIATTR_MAXREG_COUNT
	.align		4
        /*007c*/ 	.byte	0x03, 0x1b
        /*007e*/ 	.short	0x00ff


	//----- nvinfo : EIATTR_EXIT_INSTR_OFFSETS
	.align		4
        /*0080*/ 	.byte	0x04, 0x1c
        /*0082*/ 	.short	(.L_27 - .L_26)


	//   ....[0]....
.L_26:
        /*0084*/ 	.word	0x00000390


	//----- nvinfo : EIATTR_REQNTID
	.align		4
.L_27:
        /*0088*/ 	.byte	0x04, 0x10
        /*008a*/ 	.short	(.L_29 - .L_28)
.L_28:
        /*008c*/ 	.word	0x00000080
        /*0090*/ 	.word	0x00000001
        /*0094*/ 	.word	0x00000001


	//----- nvinfo : EIATTR_CBANK_PARAM_SIZE
	.align		4
.L_29:
        /*0098*/ 	.byte	0x03, 0x19
        /*009a*/ 	.short	0x0034


	//----- nvinfo : EIATTR_PARAM_CBANK
	.align		4
        /*009c*/ 	.byte	0x04, 0x0a
        /*009e*/ 	.short	(.L_31 - .L_30)
	.align		4
.L_30:
        /*00a0*/ 	.word	index@(.nv.constant0.triton_poi_fused__native_batch_norm_legit_no_training_48)
        /*00a4*/ 	.short	0x0210
        /*00a6*/ 	.short	0x0034


	//----- nvinfo : EIATTR_SW_WAR
	.align		4
.L_31:
        /*00a8*/ 	.byte	0x04, 0x36
        /*00aa*/ 	.short	(.L_33 - .L_32)
.L_32:
        /*00ac*/ 	.word	0x00000008
.L_33:


//--------------------- .nv.callgraph             --------------------------
	.section	.nv.callgraph,"",@"SHT_CUDA_CALLGRAPH"
	.align	4
	.sectionentsize	8
	.align		4
        /*0000*/ 	.word	0x00000000
	.align		4
        /*0004*/ 	.word	0xffffffff
	.align		4
        /*0008*/ 	.word	0x00000000
	.align		4
        /*000c*/ 	.word	0xfffffffe
	.align		4
        /*0010*/ 	.word	0x00000000
	.align		4
        /*0014*/ 	.word	0xfffffffd
	.align		4
        /*0018*/ 	.word	0x00000000
	.align		4
        /*001c*/ 	.word	0xfffffffc


//--------------------- .nv.constant4             --------------------------
	.section	.nv.constant4,"a",@progbits
	.align	8
	.align		8
.nv.constant4:
        /*0000*/ 	.dword	_$_str
	.align		8
        /*0008*/ 	.dword	_$_str_$_2


//--------------------- .text.triton_poi_fused__native_batch_norm_legit_no_training_48 --------------------------
	.section	.text.triton_poi_fused__native_batch_norm_legit_no_training_48,"ax",@progbits
	.align	128
        .global         triton_poi_fused__native_batch_norm_legit_no_training_48
        .type           triton_poi_fused__native_batch_norm_legit_no_training_48,@function
        .size           triton_poi_fused__native_batch_norm_legit_no_training_48,(.L_x_1 - triton_poi_fused__native_batch_norm_legit_no_training_48)
        .other          triton_poi_fused__native_batch_norm_legit_no_training_48,@"STO_CUDA_ENTRY STV_DEFAULT"
triton_poi_fused__native_batch_norm_legit_no_training_48:
.text.triton_poi_fused__native_batch_norm_legit_no_training_48:
[----:B------:R-:W-:Y:S01]  /*0000*/  LDC R1, c[0x0][0x28] ;  /* 0x00000a00ff017b82 */ /* 0x000fe20000000800 */
[----:B------:R-:W1:Y:S01]  /*0010*/  S2R R0, SR_TID.X ;  /* 0x0000000000007919 */ /* 0x000e620000002100 */
[----:B------:R-:W-:-:S06]  /*0020*/  HFMA2.MMA R2, -RZ, RZ, 0, 0 ;  /* 0x00000000ff027435 */ /* 0x000fcc00000001ff */
[----:B------:R-:W2:Y:S01]  /*0030*/  LDC.64 R4, c[0x0][0x220] ;  /* 0x00008800ff047b82 */ /* 0x000ea20000000a00 */
[----:B------:R-:W-:Y:S01]  /*0040*/  ULDC.64 UR4, c[0x0][0x208] ;  /* 0x0000820000047ab9 */ /* 0x000fe20000000a00 */
[----:B------:R-:W3:Y:S06]  /*0050*/  S2R R3, SR_CTAID.X ;  /* 0x0000000000037919 */ /* 0x000eec0000002500 */
[----:B------:R-:W4:Y:S08]  /*0060*/  LDC.64 R8, c[0x0][0x218] ;  /* 0x00008600ff087b82 */ /* 0x000f300000000a00 */
[----:B------:R-:W5:Y:S08]  /*0070*/  LDC.64 R10, c[0x0][0x228] ;  /* 0x00008a00ff0a7b82 */ /* 0x000f700000000a00 */
[----:B------:R-:W5:Y:S01]  /*0080*/  LDC.64 R12, c[0x0][0x230] ;  /* 0x00008c00ff0c7b82 */ /* 0x000f620000000a00 */
[----:B-1----:R-:W-:-:S04]  /*0090*/  SHF.L.U32 R0, R0, 0x1, RZ ;  /* 0x0000000100007819 */ /* 0x002fc800000006ff */
[----:B------:R-:W-:-:S04]  /*00a0*/  LOP3.LUT R0, R0, 0xfe, RZ, 0xc0, !PT ;  /* 0x000000fe00007812 */ /* 0x000fc800078ec0ff */
[----:B---3--:R-:W-:-:S05]  /*00b0*/  LEA R3, R3, R0, 0x8 ;  /* 0x0000000003037211 */ /* 0x008fca00078e40ff */
[----:B------:R-:W-:-:S05]  /*00c0*/  IMAD.HI R0, R3, -0x6db6db6d, R2 ;  /* 0x9249249303007827 */ /* 0x000fca00078e0202 */
[----:B------:R-:W-:-:S04]  /*00d0*/  SHF.R.U32.HI R7, RZ, 0x1f, R0 ;  /* 0x0000001fff077819 */ /* 0x000fc80000011600 */
[----:B------:R-:W-:-:S05]  /*00e0*/  LEA.HI.SX32 R7, R0, R7, 0x16 ;  /* 0x0000000700077211 */ /* 0x000fca00078fb2ff */
[----:B------:R-:W-:Y:S02]  /*00f0*/  IMAD R15, R7, -0x700, R3 ;  /* 0xfffff900070f7824 */ /* 0x000fe400078e0203 */
[----:B------:R-:W1:Y:S02]  /*0100*/  LDC.64 R6, c[0x0][0x210] ;  /* 0x00008400ff067b82 */ /* 0x000e640000000a00 */
[----:B--2---:R-:W-:-:S06]  /*0110*/  IMAD.WIDE R4, R15, 0x4, R4 ;  /* 0x000000040f047825 */ /* 0x004fcc00078e0204 */
[----:B------:R-:W2:Y:S01]  /*0120*/  LDG.E.EL.64 R4, desc[UR4][R4.64] ;  /* 0x0000000404047981 */ /* 0x000ea2000c2e1b00 */
[----:B----4-:R-:W-:-:S04]  /*0130*/  IMAD.WIDE R8, R15, 0x4, R8 ;  /* 0x000000040f087825 */ /* 0x010fc800078e0208 */
[C---:B-----5:R-:W-:Y:S02]  /*0140*/  IMAD.WIDE R10, R15.reuse, 0x4, R10 ;  /* 0x000000040f0a7825 */ /* 0x060fe400078e020a */
[----:B------:R-:W3:Y:S02]  /*0150*/  LDG.E.EL.64 R8, desc[UR4][R8.64] ;  /* 0x0000000408087981 */ /* 0x000ee4000c2e1b00 */
[----:B0-----:R-:W-:Y:S02]  /*0160*/  IMAD.WIDE R12, R15, 0x4, R12 ;  /* 0x000000040f0c7825 */ /* 0x001fe400078e020c */
[----:B------:R-:W4:Y:S04]  /*0170*/  LDG.E.EL.64 R10, desc[UR4][R10.64] ;  /* 0x000000040a0a7981 */ /* 0x000f28000c2e1b00 */
[----:B------:R-:W4:Y:S01]  /*0180*/  LDG.E.EL.64 R12, desc[UR4][R12.64] ;  /* 0x000000040c0c7981 */ /* 0x000f22000c2e1b00 */
[----:B-1----:R-:W-:-:S06]  /*0190*/  IMAD.WIDE R6, R3, 0x4, R6 ;  /* 0x0000000403067825 */ /* 0x002fcc00078e0206 */
[----:B------:R-:W3:Y:S01]  /*01a0*/  LDG.E.64 R6, desc[UR4][R6.64] ;  /* 0x0000000406067981 */ /* 0x000ee2000c1e1b00 */
[----:B------:R-:W-:Y:S01]  /*01b0*/  MOV R17, 0x3e800000 ;  /* 0x3e80000000117802 */ /* 0x000fe20000000f00 */
[----:B--2---:R-:W-:Y:S01]  /*01c0*/  FADD R4, R4, 9.9999997473787516356e-06 ;  /* 0x3727c5ac04047421 */ /* 0x004fe20000000000 */
[----:B------:R-:W-:-:S03]  /*01d0*/  FADD R0, R5, 9.9999997473787516356e-06 ;  /* 0x3727c5ac05007421 */ /* 0x000fc60000000000 */
[----:B------:R0:W1:Y:S08]  /*01e0*/  MUFU.SQRT R2, R4 ;  /* 0x0000000400027308 */ /* 0x0000700000002000 */
[----:B------:R-:W2:Y:S01]  /*01f0*/  MUFU.SQRT R14, R0 ;  /* 0x00000000000e7308 */ /* 0x000ea20000002000 */
[----:B0-----:R-:W0:Y:S01]  /*0200*/  LDC.64 R4, c[0x0][0x238] ;  /* 0x00008e00ff047b82 */ /* 0x001e220000000a00 */
[----:B-1----:R-:W-:-:S02]  /*0210*/  FSETP.GT.AND P0, PT, R2, 8.50705917302346158658e+37, PT ;  /* 0x7e8000000200780b */ /* 0x002fc40003f04000 */
[----:B------:R-:W-:Y:S02]  /*0220*/  FSETP.GEU.AND P2, PT, R2, 1.175494350822287508e-38, PT ;  /* 0x008000000200780b */ /* 0x000fe40003f4e000 */
[C---:B--2---:R-:W-:Y:S02]  /*0230*/  FSETP.GT.AND P1, PT, R14.reuse, 8.50705917302346158658e+37, PT ;  /* 0x7e8000000e00780b */ /* 0x044fe40003f24000 */
[----:B------:R-:W-:-:S07]  /*0240*/  FSETP.GEU.AND P3, PT, R14, 1.175494350822287508e-38, PT ;  /* 0x008000000e00780b */ /* 0x000fce0003f6e000 */
[----:B------:R-:W-:-:S04]  /*0250*/  @P0 FMUL R2, R2, 0.25 ;  /* 0x3e80000002020820 */ /* 0x000fc80000400000 */
[----:B------:R-:W-:Y:S01]  /*0260*/  @!P2 FMUL R2, R2, 16777216 ;  /* 0x4b8000000202a820 */ /* 0x000fe20000400000 */
[----:B------:R-:W-:-:S04]  /*0270*/  @P1 FMUL R14, R14, 0.25 ;  /* 0x3e8000000e0e1820 */ /* 0x000fc80000400000 */
[----:B------:R-:W-:Y:S01]  /*0280*/  @!P3 FMUL R14, R14, 16777216 ;  /* 0x4b8000000e0eb820 */ /* 0x000fe20000400000 */
[----:B------:R-:W1:Y:S01]  /*0290*/  MUFU.RCP R2, R2 ;  /* 0x0000000200027308 */ /* 0x000e620000001000 */
[----:B------:R-:W-:-:S07]  /*02a0*/  FSEL R15, R17, 1, P0 ;  /* 0x3f800000110f7808 */ /* 0x000fce0000000000 */
[----:B------:R-:W2:Y:S01]  /*02b0*/  MUFU.RCP R14, R14 ;  /* 0x0000000e000e7308 */ /* 0x000ea20000001000 */
[----:B------:R-:W-:Y:S01]  /*02c0*/  FSEL R17, R17, 1, P1 ;  /* 0x3f80000011117808 */ /* 0x000fe20000800000 */
[----:B------:R-:W-:-:S04]  /*02d0*/  @!P2 FMUL R15, R15, 16777216 ;  /* 0x4b8000000f0fa820 */ /* 0x000fc80000400000 */
[----:B------:R-:W-:Y:S01]  /*02e0*/  @!P3 FMUL R17, R17, 16777216 ;  /* 0x4b8000001111b820 */ /* 0x000fe20000400000 */
[----:B---3--:R-:W-:Y:S01]  /*02f0*/  FADD R7, R7, -R9 ;  /* 0x8000000907077221 */ /* 0x008fe20000000000 */
[----:B------:R-:W-:Y:S01]  /*0300*/  FADD R6, R6, -R8 ;  /* 0x8000000806067221 */ /* 0x000fe20000000000 */
[----:B-1----:R-:W-:Y:S01]  /*0310*/  FMUL R15, R2, R15 ;  /* 0x0000000f020f7220 */ /* 0x002fe20000400000 */
[----:B--2---:R-:W-:-:S03]  /*0320*/  FMUL R0, R14, R17 ;  /* 0x000000110e007220 */ /* 0x004fc60000400000 */
[----:B------:R-:W-:Y:S01]  /*0330*/  FMUL R15, R6, R15 ;  /* 0x0000000f060f7220 */ /* 0x000fe20000400000 */
[----:B------:R-:W-:Y:S01]  /*0340*/  FMUL R0, R7, R0 ;  /* 0x0000000007007220 */ /* 0x000fe20000400000 */
[----:B0-----:R-:W-:-:S04]  /*0350*/  IMAD.WIDE R4, R3, 0x4, R4 ;  /* 0x0000000403047825 */ /* 0x001fc800078e0204 */
[----:B----4-:R-:W-:Y:S01]  /*0360*/  FFMA R10, R10, R15, R12 ;  /* 0x0000000f0a0a7223 */ /* 0x010fe2000000000c */
[----:B------:R-:W-:-:S05]  /*0370*/  FFMA R11, R11, R0, R13 ;  /* 0x000000000b0b7223 */ /* 0x000fca000000000d */
[----:B------:R-:W-:Y:S01]  /*0380*/  STG.E.64 desc[UR4][R4.64], R10 ;  /* 0x0000000a04007986 */ /* 0x000fe2000c101b04 */
[----:B------:R-:W-:Y:S05]  /*0390*/  EXIT ;  /* 0x000000000000794d */ /* 0x000fea0003800000 */
.L_x_0:
[----:B------:R-:W-:-:S00]  /*03a0*/  BRA `(.L_x_0) ;  /* 0xfffffffc00fc7947 */ /* 0x000fc0000383ffff */
[----:B------:R-:W-:-:S00]  /*03b0*/  NOP ;  /* 0x0000000000007918 */ /* 0x000fc00000000000 */
        /* <DEDUP_REMOVED lines=12> */
.L_x_1:


//--------------------- .nv.global.init           --------------------------
	.section	.nv.global.init,"aw",@progbits
.nv.global.init:
	.type		_$_str,@object
	.size		_$_str,(_$_str_$_2 - _$_str)
_$_str:
        /*0000*/ 	.byte	0x5f, 0x5f, 0x43, 0x55, 0x44, 0x41, 0x5f, 0x46, 0x54, 0x5a, 0x00
	.type		_$_str_$_2,@object
	.size		_$_str_$_2,(.L_1 - _$_str_$_2)
_$_str_$_2:
        /*000b*/ 	.byte	0x5f, 0x5f, 0x43, 0x55, 0x44, 0x41, 0x5f, 0x50, 0x52, 0x45, 0x43, 0x5f, 0x53, 0x51, 0x52, 0x54
        /*001b*/ 	.byte	0x00
.L_1:


//--------------------- .nv.constant0.triton_poi_fused__native_batch_norm_legit_no_training_48 --------------------------
	.section	.nv.constant0.triton_poi_fused__native_batch_norm_legit_no_training_48,"a",@progbits
	.sectionflags	@""
	.align	4
.nv.constant0.triton_poi_fused__native_batch_norm_legit_no_training_48:
	.zero		580
